//
// Generated by NVIDIA NVVM Compiler
//
// Compiler Build ID: CL-36424714
// Cuda compilation tools, release 13.0, V13.0.88
// Based on NVVM 20.0.0
//

.version 9.0
.target sm_100
.address_size 64

	// .globl	_Z22print_details_of_warpsv
.extern .func  (.param .b32 func_retval0) vprintf
(
	.param .b64 vprintf_param_0,
	.param .b64 vprintf_param_1
)
;
.global .align 1 .b8 $str[66] = {32, 116, 105, 100, 58, 32, 37, 100, 44, 32, 98, 105, 100, 46, 120, 58, 32, 37, 50, 100, 44, 32, 98, 105, 100, 46, 121, 58, 32, 37, 100, 44, 32, 103, 105, 100, 58, 32, 37, 51, 100, 44, 32, 119, 97, 114, 112, 95, 105, 100, 58, 32, 37, 100, 44, 32, 103, 98, 105, 100, 58, 32, 37, 100, 10};

.visible .entry _Z22print_details_of_warpsv()
{
	.local .align 8 .b8 	__local_depot0[24];
	.reg .b64 	%SP;
	.reg .b64 	%SPL;
	.reg .b32 	%r<13>;
	.reg .b64 	%rd<5>;

	mov.u64 	%SPL, __local_depot0;
	cvta.local.u64 	%SP, %SPL;
	add.u64 	%rd1, %SP, 0;
	add.u64 	%rd2, %SPL, 0;
	mov.u32 	%r1, %ctaid.y;
	mov.u32 	%r2, %nctaid.x;
	mov.u32 	%r3, %ntid.x;
	mov.u32 	%r4, %ctaid.x;
	mov.u32 	%r5, %tid.x;
	add.s32 	%r6, %r4, %r2;
	add.s32 	%r7, %r5, %r1;
	mad.lo.s32 	%r8, %r6, %r3, %r7;
	shr.u32 	%r9, %r5, 5;
	mad.lo.s32 	%r10, %r1, %r2, %r4;
	st.local.v2.u32 	[%rd2], {%r5, %r4};
	st.local.v2.u32 	[%rd2+8], {%r1, %r8};
	st.local.v2.u32 	[%rd2+16], {%r9, %r10};
	mov.u64 	%rd3, $str;
	cvta.global.u64 	%rd4, %rd3;
	{ // callseq 0, 0
	.param .b64 param0;
	st.param.b64 	[param0], %rd4;
	.param .b64 param1;
	st.param.b64 	[param1], %rd1;
	.param .b32 retval0;
	call.uni (retval0), 
	vprintf, 
	(
	param0, 
	param1
	);
	ld.param.b32 	%r11, [retval0];
	} // callseq 0
	ret;

}


// ===== COMPILED SASS (sm_100) =====

	.target	sm_100

	.elftype	@"ET_EXEC"


//--------------------- .note.nv.tkinfo           --------------------------
	.section	.note.nv.tkinfo,"",@"SHT_NOTE"
	.sectionflags	@"SHF_NOTE_NV_TKINFO"
	.tkinfo
        /*0018*/ 	.word	0x00000002
        /*0030*/ 	.string	""
        /*0030*/ 	.string	"ptxas"
        /*0030*/ 	.string	"Cuda compilation tools, release 13.0, V13.0.88"
        /*0030*/ 	.string	"Build cuda_13.0.r13.0/compiler.36424714_0"
        /*0030*/ 	.string	"-arch sm_100 -m 64 "



//--------------------- .note.nv.cuinfo           --------------------------
	.section	.note.nv.cuinfo,"",@"SHT_NOTE"
	.sectionflags	@"SHF_NOTE_NV_CUINFO"
        /*0018*/ 	.short	0x0002
        /*001a*/ 	.short	0x0064
        /*001c*/ 	.short	0x0082
	.zero		2


//--------------------- .nv.info                  --------------------------
	.section	.nv.info,"",@"SHT_CUDA_INFO"
	.align	4


	//----- nvinfo : EIATTR_REGCOUNT
	.align		4
        /*0000*/ 	.byte	0x04, 0x2f
        /*0002*/ 	.short	(.L_2 - .L_1)
	.align		4
.L_1:
        /*0004*/ 	.word	index@(_Z22print_details_of_warpsv)
        /*0008*/ 	.word	0x00000018


	//----- nvinfo : EIATTR_FRAME_SIZE
	.align		4
.L_2:
        /*000c*/ 	.byte	0x04, 0x11
        /*000e*/ 	.short	(.L_4 - .L_3)
	.align		4
.L_3:
        /*0010*/ 	.word	index@(_Z22print_details_of_warpsv)
        /*0014*/ 	.word	0x00000018


	//----- nvinfo : EIATTR_MIN_STACK_SIZE
	.align		4
.L_4:
        /*0018*/ 	.byte	0x04, 0x12
        /*001a*/ 	.short	(.L_6 - .L_5)
	.align		4
.L_5:
        /*001c*/ 	.word	index@(_Z22print_details_of_warpsv)
        /*0020*/ 	.word	0x00000018
.L_6:


//--------------------- .nv.compat                --------------------------
	.section	.nv.compat,"",@"SHT_CUDA_COMPAT_INFO"
	.align	4
        /*0000*/ 	.byte	0x02, 0x09, 0x00, 0x00, 0x02, 0x02, 0x01, 0x00, 0x02, 0x05, 0x05, 0x00, 0x03, 0x07, 0x01, 0x01
        /*0010*/ 	.byte	0x02, 0x03, 0x00, 0x00, 0x02, 0x06, 0x01, 0x00, 0x04, 0x0b, 0x08, 0x00, 0x09, 0x00, 0x00, 0x00
        /*0020*/ 	.byte	0x00, 0x00, 0x00, 0x00


//--------------------- .nv.info._Z22print_details_of_warpsv --------------------------
	.section	.nv.info._Z22print_details_of_warpsv,"",@"SHT_CUDA_INFO"
	.sectionflags	@""
	.align	4


	//----- nvinfo : EIATTR_CUDA_API_VERSION
	.align		4
        /*0000*/ 	.byte	0x04, 0x37
        /*0002*/ 	.short	(.L_8 - .L_7)
.L_7:
        /*0004*/ 	.word	0x00000082


	//----- nvinfo : EIATTR_SPARSE_MMA_MASK
	.align		4
.L_8:
        /*0008*/ 	.byte	0x03, 0x50
        /*000a*/ 	.short	0x0000


	//----- nvinfo : EIATTR_MAXREG_COUNT
	.align		4
        /*000c*/ 	.byte	0x03, 0x1b
        /*000e*/ 	.short	0x00ff


	//----- nvinfo : EIATTR_EXTERNS
	.align		4
        /*0010*/ 	.byte	0x04, 0x0f
        /*0012*/ 	.short	(.L_10 - .L_9)


	//   ....[0]....
	.align		4
.L_9:
        /*0014*/ 	.word	index@(vprintf)


	//----- nvinfo : EIATTR_MERCURY_ISA_VERSION
	.align		4
.L_10:
        /*0018*/ 	.byte	0x03, 0x5f
        /*001a*/ 	.short	0x0101


	//----- nvinfo : EIATTR_VRC_CTA_INIT_COUNT
	.align		4
        /*001c*/ 	.byte	0x02, 0x4a
	.zero		1
	.zero		1


	//----- nvinfo : EIATTR_SYSCALL_OFFSETS
	.align		4
        /*0020*/ 	.byte	0x04, 0x46
        /*0022*/ 	.short	(.L_12 - .L_11)


	//   ....[0]....
.L_11:
        /*0024*/ 	.word	0x00000190


	//----- nvinfo : EIATTR_EXIT_INSTR_OFFSETS
	.align		4
.L_12:
        /*0028*/ 	.byte	0x04, 0x1c
        /*002a*/ 	.short	(.L_14 - .L_13)


	//   ....[0]....
.L_13:
        /*002c*/ 	.word	0x000001a0


	//----- nvinfo : EIATTR_SW_WAR
	.align		4
.L_14:
        /*0030*/ 	.byte	0x04, 0x36
        /*0032*/ 	.short	(.L_16 - .L_15)
.L_15:
        /*0034*/ 	.word	0x00000008
.L_16:


//--------------------- .nv.callgraph             --------------------------
	.section	.nv.callgraph,"",@"SHT_CUDA_CALLGRAPH"
	.align	4
	.sectionentsize	8
	.align		4
        /*0000*/ 	.word	0x00000000
	.align		4
        /*0004*/ 	.word	0xffffffff
	.align		4
        /*0008*/ 	.word	index@(_Z22print_details_of_warpsv)
	.align		4
        /*000c*/ 	.word	index@(vprintf)
	.align		4
        /*0010*/ 	.word	0x00000000
	.align		4
        /*0014*/ 	.word	0xfffffffe
	.align		4
        /*0018*/ 	.word	0x00000000
	.align		4
        /*001c*/ 	.word	0xfffffffd
	.align		4
        /*0020*/ 	.word	0x00000000
	.align		4
        /*0024*/ 	.word	0xfffffffc


//--------------------- .nv.constant4             --------------------------
	.section	.nv.constant4,"a",@progbits
	.align	8
	.align		8
.nv.constant4:
        /*0000*/ 	.dword	vprintf
	.align		8
        /*0008*/ 	.dword	$str


//--------------------- .text._Z22print_details_of_warpsv --------------------------
	.section	.text._Z22print_details_of_warpsv,"ax",@progbits
	.align	128
        .global         _Z22print_details_of_warpsv
        .type           _Z22print_details_of_warpsv,@function
        .size           _Z22print_details_of_warpsv,(.L_x_2 - _Z22print_details_of_warpsv)
        .other          _Z22print_details_of_warpsv,@"STO_CUDA_ENTRY STV_DEFAULT"
_Z22print_details_of_warpsv:
.text._Z22print_details_of_warpsv:
[----:B------:R-:W0:Y:S01]  /*0000*/  LDC R1, c[0x0][0x37c] ;  /* 0x0000df00ff017b82 */ /* 0x000e220000000800 */
[----:B------:R-:W1:Y:S01]  /*0010*/  S2R R13, SR_CTAID.X ;  /* 0x00000000000d7919 */ /* 0x000e620000002500 */
[----:B------:R-:W2:Y:S01]  /*0020*/  LDCU UR5, c[0x0][0x2fc] ;  /* 0x00005f80ff0577ac */ /* 0x000ea20008000800 */
[----:B0-----:R-:W-:Y:S01]  /*0030*/  VIADD R1, R1, 0xffffffe8 ;  /* 0xffffffe801017836 */ /* 0x001fe20000000000 */
[----:B------:R-:W0:Y:S01]  /*0040*/  S2R R10, SR_CTAID.Y ;  /* 0x00000000000a7919 */ /* 0x000e220000002600 */
[----:B------:R-:W1:Y:S01]  /*0050*/  LDCU UR6, c[0x0][0x370] ;  /* 0x00006e00ff0677ac */ /* 0x000e620008000800 */
[----:B------:R-:W3:Y:S01]  /*0060*/  S2R R12, SR_TID.X ;  /* 0x00000000000c7919 */ /* 0x000ee20000002100 */
[----:B------:R-:W4:Y:S01]  /*0070*/  LDCU UR7, c[0x0][0x360] ;  /* 0x00006c00ff0777ac */ /* 0x000f220008000800 */
[----:B------:R-:W5:Y:S02]  /*0080*/  LDCU UR4, c[0x0][0x2f8] ;  /* 0x00005f00ff0477ac */ /* 0x000f640008000800 */
[----:B-----5:R-:W-:-:S02]  /*0090*/  IADD3 R6, P0, PT, R1, UR4, RZ ;  /* 0x0000000401067c10 */ /* 0x020fc4000ff1e0ff */
[----:B-1----:R-:W-:Y:S01]  /*00a0*/  IADD3 R11, PT, PT, R13, UR6, RZ ;  /* 0x000000060d0b7c10 */ /* 0x002fe2000fffe0ff */
[C---:B0-----:R-:W-:Y:S02]  /*00b0*/  IMAD R3, R10.reuse, UR6, R13 ;  /* 0x000000060a037c24 */ /* 0x041fe4000f8e020d */
[----:B--2---:R-:W-:Y:S02]  /*00c0*/  IMAD.X R7, RZ, RZ, UR5, P0 ;  /* 0x00000005ff077e24 */ /* 0x004fe400080e06ff */
[--C-:B---3--:R-:W-:Y:S01]  /*00d0*/  IMAD.IADD R0, R10, 0x1, R12.reuse ;  /* 0x000000010a007824 */ /* 0x108fe200078e020c */
[----:B------:R-:W-:Y:S01]  /*00e0*/  SHF.R.U32.HI R2, RZ, 0x5, R12 ;  /* 0x00000005ff027819 */ /* 0x000fe2000001160c */
[----:B------:R0:W-:Y:S02]  /*00f0*/  STL.64 [R1], R12 ;  /* 0x0000000c01007387 */ /* 0x0001e40000100a00 */
[----:B----4-:R-:W-:Y:S01]  /*0100*/  IMAD R11, R11, UR7, R0 ;  /* 0x000000070b0b7c24 */ /* 0x010fe2000f8e0200 */
[----:B------:R-:W-:Y:S01]  /*0110*/  MOV R0, 0x0 ;  /* 0x0000000000007802 */ /* 0x000fe20000000f00 */
[----:B------:R0:W-:Y:S01]  /*0120*/  STL.64 [R1+0x10], R2 ;  /* 0x0000100201007387 */ /* 0x0001e20000100a00 */
[----:B------:R-:W1:Y:S02]  /*0130*/  LDCU.64 UR6, c[0x4][0x8] ;  /* 0x01000100ff0677ac */ /* 0x000e640008000a00 */
[----:B------:R0:W2:Y:S01]  /*0140*/  LDC.64 R8, c[0x4][R0] ;  /* 0x0100000000087b82 */ /* 0x0000a20000000a00 */
[----:B------:R0:W-:Y:S01]  /*0150*/  STL.64 [R1+0x8], R10 ;  /* 0x0000080a01007387 */ /* 0x0001e20000100a00 */
[----:B-1----:R-:W-:Y:S01]  /*0160*/  IMAD.U32 R4, RZ, RZ, UR6 ;  /* 0x00000006ff047e24 */ /* 0x002fe2000f8e00ff */
[----:B0-----:R-:W-:-:S07]  /*0170*/  MOV R5, UR7 ;  /* 0x0000000700057c02 */ /* 0x001fce0008000f00 */
[----:B------:R-:W-:-:S07]  /*0180*/  LEPC R20, `(.L_x_0) ;  /* 0x000000001014794e */ /* 0x000fce0000000000 */
[----:B--2---:R-:W-:Y:S05]  /*0190*/  CALL.ABS.NOINC R8 ;  /* 0x0000000008007343 */ /* 0x004fea0003c00000 */
.L_x_0:
[----:B------:R-:W-:Y:S05]  /*01a0*/  EXIT ;  /* 0x000000000000794d */ /* 0x000fea0003800000 */
.L_x_1:
[----:B------:R-:W-:-:S00]  /*01b0*/  BRA `(.L_x_1) ;  /* 0xfffffffc00fc7947 */ /* 0x000fc0000383ffff */
[----:B------:R-:W-:-:S00]  /*01c0*/  NOP ;  /* 0x0000000000007918 */ /* 0x000fc00000000000 */
        /* <DEDUP_REMOVED lines=11> */
.L_x_2:


//--------------------- .nv.global.init           --------------------------
	.section	.nv.global.init,"aw",@progbits
.nv.global.init:
	.type		$str,@object
	.size		$str,(.L_0 - $str)
$str:
        /*0000*/ 	.byte	0x20, 0x74, 0x69, 0x64, 0x3a, 0x20, 0x25, 0x64, 0x2c, 0x20, 0x62, 0x69, 0x64, 0x2e, 0x78, 0x3a
        /*0010*/ 	.byte	0x20, 0x25, 0x32, 0x64, 0x2c, 0x20, 0x62, 0x69, 0x64, 0x2e, 0x79, 0x3a, 0x20, 0x25, 0x64, 0x2c
        /*0020*/ 	.byte	0x20, 0x67, 0x69, 0x64, 0x3a, 0x20, 0x25, 0x33, 0x64, 0x2c, 0x20, 0x77, 0x61, 0x72, 0x70, 0x5f
        /*0030*/ 	.byte	0x69, 0x64, 0x3a, 0x20, 0x25, 0x64, 0x2c, 0x20, 0x67, 0x62, 0x69, 0x64, 0x3a, 0x20, 0x25, 0x64
        /*0040*/ 	.byte	0x0a, 0x00
.L_0:


//--------------------- .nv.shared.reserved.0     --------------------------
	.section	.nv.shared.reserved.0,"aw",@nobits
	.weak		__nv_reservedSMEM_offset_0_alias
	.size		__nv_reservedSMEM_offset_0_alias, 0, 64
	.other		__nv_reservedSMEM_offset_0_alias,@"STO_CUDA_RESERVED_SHARED STV_DEFAULT"
__nv_reservedSMEM_offset_0_alias:
	.zero		0
	.zero		64


//--------------------- .nv.constant0._Z22print_details_of_warpsv --------------------------
	.section	.nv.constant0._Z22print_details_of_warpsv,"a",@progbits
	.sectionflags	@""
	.align	4
.nv.constant0._Z22print_details_of_warpsv:
	.zero		896


//--------------------- SYMBOLS --------------------------

	.type		.nv.reservedSmem.offset0,@object
	.size		.nv.reservedSmem.offset0,0x4
	.type		vprintf,@function
